//
// Generated by NVIDIA NVVM Compiler
//
// Compiler Build ID: CL-36424714
// Cuda compilation tools, release 13.0, V13.0.88
// Based on NVVM 20.0.0
//

.version 9.0
.target sm_100
.address_size 64

	// .globl	_Z15naive_reductionPKiPii
.extern .shared .align 16 .b8 sdata[];

.visible .entry _Z15naive_reductionPKiPii(
	.param .u64 .ptr .align 1 _Z15naive_reductionPKiPii_param_0,
	.param .u64 .ptr .align 1 _Z15naive_reductionPKiPii_param_1,
	.param .u32 _Z15naive_reductionPKiPii_param_2
)
{
	.reg .pred 	%p<7>;
	.reg .b32 	%r<28>;
	.reg .b64 	%rd<11>;

	ld.param.u64 	%rd3, [_Z15naive_reductionPKiPii_param_0];
	ld.param.u64 	%rd2, [_Z15naive_reductionPKiPii_param_1];
	ld.param.u32 	%r12, [_Z15naive_reductionPKiPii_param_2];
	cvta.to.global.u64 	%rd1, %rd3;
	mov.u32 	%r1, %tid.x;
	mov.u32 	%r2, %ctaid.x;
	mov.u32 	%r27, %ntid.x;
	mul.lo.s32 	%r13, %r27, %r2;
	shl.b32 	%r14, %r13, 1;
	add.s32 	%r4, %r14, %r1;
	setp.ge.u32 	%p1, %r4, %r12;
	shl.b32 	%r15, %r1, 2;
	mov.u32 	%r16, sdata;
	add.s32 	%r5, %r16, %r15;
	@%p1 bra 	$L__BB0_4;
	mul.wide.u32 	%rd4, %r4, 4;
	add.s64 	%rd5, %rd1, %rd4;
	ld.global.u32 	%r6, [%rd5];
	add.s32 	%r7, %r4, %r27;
	setp.ge.u32 	%p2, %r7, %r12;
	mov.b32 	%r26, 0;
	@%p2 bra 	$L__BB0_3;
	mul.wide.u32 	%rd6, %r7, 4;
	add.s64 	%rd7, %rd1, %rd6;
	ld.global.u32 	%r26, [%rd7];
$L__BB0_3:
	add.s32 	%r19, %r26, %r6;
	st.shared.u32 	[%r5], %r19;
	bra.uni 	$L__BB0_5;
$L__BB0_4:
	mov.b32 	%r17, 0;
	st.shared.u32 	[%r5], %r17;
$L__BB0_5:
	bar.sync 	0;
	setp.lt.u32 	%p3, %r27, 2;
	@%p3 bra 	$L__BB0_9;
$L__BB0_6:
	shr.u32 	%r11, %r27, 1;
	setp.ge.u32 	%p4, %r1, %r11;
	@%p4 bra 	$L__BB0_8;
	shl.b32 	%r20, %r11, 2;
	add.s32 	%r21, %r5, %r20;
	ld.shared.u32 	%r22, [%r21];
	ld.shared.u32 	%r23, [%r5];
	add.s32 	%r24, %r23, %r22;
	st.shared.u32 	[%r5], %r24;
$L__BB0_8:
	bar.sync 	0;
	setp.gt.u32 	%p5, %r27, 3;
	mov.u32 	%r27, %r11;
	@%p5 bra 	$L__BB0_6;
$L__BB0_9:
	setp.ne.s32 	%p6, %r1, 0;
	@%p6 bra 	$L__BB0_11;
	ld.shared.u32 	%r25, [sdata];
	cvta.to.global.u64 	%rd8, %rd2;
	mul.wide.u32 	%rd9, %r2, 4;
	add.s64 	%rd10, %rd8, %rd9;
	st.global.u32 	[%rd10], %r25;
$L__BB0_11:
	ret;

}
	// .globl	_Z25divergence_free_reductionPKiPii
.visible .entry _Z25divergence_free_reductionPKiPii(
	.param .u64 .ptr .align 1 _Z25divergence_free_reductionPKiPii_param_0,
	.param .u64 .ptr .align 1 _Z25divergence_free_reductionPKiPii_param_1,
	.param .u32 _Z25divergence_free_reductionPKiPii_param_2
)
{
	.reg .pred 	%p<8>;
	.reg .b32 	%r<46>;
	.reg .b64 	%rd<11>;

	ld.param.u64 	%rd3, [_Z25divergence_free_reductionPKiPii_param_0];
	ld.param.u64 	%rd2, [_Z25divergence_free_reductionPKiPii_param_1];
	ld.param.u32 	%r12, [_Z25divergence_free_reductionPKiPii_param_2];
	cvta.to.global.u64 	%rd1, %rd3;
	mov.u32 	%r1, %tid.x;
	mov.u32 	%r2, %ctaid.x;
	mov.u32 	%r45, %ntid.x;
	mul.lo.s32 	%r13, %r45, %r2;
	shl.b32 	%r14, %r13, 1;
	add.s32 	%r4, %r14, %r1;
	setp.ge.u32 	%p1, %r4, %r12;
	shl.b32 	%r15, %r1, 2;
	mov.u32 	%r16, sdata;
	add.s32 	%r5, %r16, %r15;
	@%p1 bra 	$L__BB1_4;
	mul.wide.u32 	%rd4, %r4, 4;
	add.s64 	%rd5, %rd1, %rd4;
	ld.global.u32 	%r6, [%rd5];
	add.s32 	%r7, %r4, %r45;
	setp.ge.u32 	%p2, %r7, %r12;
	mov.b32 	%r44, 0;
	@%p2 bra 	$L__BB1_3;
	mul.wide.u32 	%rd6, %r7, 4;
	add.s64 	%rd7, %rd1, %rd6;
	ld.global.u32 	%r44, [%rd7];
$L__BB1_3:
	add.s32 	%r19, %r44, %r6;
	st.shared.u32 	[%r5], %r19;
	bra.uni 	$L__BB1_5;
$L__BB1_4:
	mov.b32 	%r17, 0;
	st.shared.u32 	[%r5], %r17;
$L__BB1_5:
	bar.sync 	0;
	setp.lt.u32 	%p3, %r45, 66;
	@%p3 bra 	$L__BB1_9;
$L__BB1_6:
	shr.u32 	%r11, %r45, 1;
	setp.ge.u32 	%p4, %r1, %r11;
	@%p4 bra 	$L__BB1_8;
	shl.b32 	%r20, %r11, 2;
	add.s32 	%r21, %r5, %r20;
	ld.shared.u32 	%r22, [%r21];
	ld.shared.u32 	%r23, [%r5];
	add.s32 	%r24, %r23, %r22;
	st.shared.u32 	[%r5], %r24;
$L__BB1_8:
	bar.sync 	0;
	setp.gt.u32 	%p5, %r45, 131;
	mov.u32 	%r45, %r11;
	@%p5 bra 	$L__BB1_6;
$L__BB1_9:
	setp.gt.u32 	%p6, %r1, 31;
	@%p6 bra 	$L__BB1_12;
	ld.volatile.shared.u32 	%r25, [%r5+128];
	ld.volatile.shared.u32 	%r26, [%r5];
	add.s32 	%r27, %r26, %r25;
	st.volatile.shared.u32 	[%r5], %r27;
	ld.volatile.shared.u32 	%r28, [%r5+64];
	ld.volatile.shared.u32 	%r29, [%r5];
	add.s32 	%r30, %r29, %r28;
	st.volatile.shared.u32 	[%r5], %r30;
	ld.volatile.shared.u32 	%r31, [%r5+32];
	ld.volatile.shared.u32 	%r32, [%r5];
	add.s32 	%r33, %r32, %r31;
	st.volatile.shared.u32 	[%r5], %r33;
	ld.volatile.shared.u32 	%r34, [%r5+16];
	ld.volatile.shared.u32 	%r35, [%r5];
	add.s32 	%r36, %r35, %r34;
	st.volatile.shared.u32 	[%r5], %r36;
	ld.volatile.shared.u32 	%r37, [%r5+8];
	ld.volatile.shared.u32 	%r38, [%r5];
	add.s32 	%r39, %r38, %r37;
	st.volatile.shared.u32 	[%r5], %r39;
	ld.volatile.shared.u32 	%r40, [%r5+4];
	ld.volatile.shared.u32 	%r41, [%r5];
	add.s32 	%r42, %r41, %r40;
	st.volatile.shared.u32 	[%r5], %r42;
	setp.ne.s32 	%p7, %r1, 0;
	@%p7 bra 	$L__BB1_12;
	ld.shared.u32 	%r43, [sdata];
	cvta.to.global.u64 	%rd8, %rd2;
	mul.wide.u32 	%rd9, %r2, 4;
	add.s64 	%rd10, %rd8, %rd9;
	st.global.u32 	[%rd10], %r43;
$L__BB1_12:
	ret;

}
	// .globl	_Z22warp_shuffle_reductionPKiPii
.visible .entry _Z22warp_shuffle_reductionPKiPii(
	.param .u64 .ptr .align 1 _Z22warp_shuffle_reductionPKiPii_param_0,
	.param .u64 .ptr .align 1 _Z22warp_shuffle_reductionPKiPii_param_1,
	.param .u32 _Z22warp_shuffle_reductionPKiPii_param_2
)
{
	.reg .pred 	%p<14>;
	.reg .b32 	%r<46>;
	.reg .b64 	%rd<15>;

	ld.param.u64 	%rd3, [_Z22warp_shuffle_reductionPKiPii_param_0];
	ld.param.u64 	%rd4, [_Z22warp_shuffle_reductionPKiPii_param_1];
	ld.param.u32 	%r20, [_Z22warp_shuffle_reductionPKiPii_param_2];
	cvta.to.global.u64 	%rd1, %rd4;
	cvta.to.global.u64 	%rd2, %rd3;
	mov.u32 	%r1, %tid.x;
	mov.u32 	%r2, %ctaid.x;
	mov.u32 	%r3, %ntid.x;
	mul.lo.s32 	%r4, %r2, %r3;
	shl.b32 	%r22, %r4, 1;
	add.s32 	%r5, %r22, %r1;
	setp.ge.u32 	%p1, %r5, %r20;
	mov.b32 	%r42, 0;
	@%p1 bra 	$L__BB2_4;
	mul.wide.u32 	%rd5, %r5, 4;
	add.s64 	%rd6, %rd2, %rd5;
	ld.global.u32 	%r6, [%rd6];
	add.s32 	%r7, %r5, %r3;
	setp.ge.u32 	%p2, %r7, %r20;
	mov.b32 	%r41, 0;
	@%p2 bra 	$L__BB2_3;
	mul.wide.u32 	%rd7, %r7, 4;
	add.s64 	%rd8, %rd2, %rd7;
	ld.global.u32 	%r41, [%rd8];
$L__BB2_3:
	add.s32 	%r42, %r41, %r6;
$L__BB2_4:
	shfl.sync.down.b32	%r24|%p3, %r42, 16, 31, -1;
	add.s32 	%r25, %r24, %r42;
	shfl.sync.down.b32	%r26|%p4, %r25, 8, 31, -1;
	add.s32 	%r27, %r26, %r25;
	shfl.sync.down.b32	%r28|%p5, %r27, 4, 31, -1;
	add.s32 	%r29, %r28, %r27;
	shfl.sync.down.b32	%r30|%p6, %r29, 2, 31, -1;
	add.s32 	%r31, %r30, %r29;
	shfl.sync.down.b32	%r32|%p7, %r31, 1, 31, -1;
	add.s32 	%r12, %r32, %r31;
	and.b32  	%r33, %r1, 31;
	setp.ne.s32 	%p8, %r33, 0;
	@%p8 bra 	$L__BB2_6;
	shr.u32 	%r34, %r4, 5;
	shr.u32 	%r35, %r1, 5;
	add.s32 	%r36, %r34, %r35;
	mul.wide.u32 	%rd9, %r36, 4;
	add.s64 	%rd10, %rd1, %rd9;
	st.global.u32 	[%rd10], %r12;
$L__BB2_6:
	bar.sync 	0;
	shr.u32 	%r37, %r3, 5;
	setp.ge.u32 	%p9, %r1, %r37;
	@%p9 bra 	$L__BB2_12;
	shr.u32 	%r38, %r4, 5;
	add.s32 	%r39, %r38, %r1;
	mul.wide.u32 	%rd11, %r39, 4;
	add.s64 	%rd12, %rd1, %rd11;
	ld.global.u32 	%r45, [%rd12];
	setp.lt.u32 	%p10, %r3, 64;
	@%p10 bra 	$L__BB2_10;
	shr.u32 	%r43, %r3, 6;
$L__BB2_9:
	shfl.sync.down.b32	%r40|%p11, %r45, %r43, 31, -1;
	add.s32 	%r45, %r40, %r45;
	shr.u32 	%r18, %r43, 1;
	setp.gt.u32 	%p12, %r43, 1;
	mov.u32 	%r43, %r18;
	@%p12 bra 	$L__BB2_9;
$L__BB2_10:
	setp.ne.s32 	%p13, %r1, 0;
	@%p13 bra 	$L__BB2_12;
	mul.wide.u32 	%rd13, %r2, 4;
	add.s64 	%rd14, %rd1, %rd13;
	st.global.u32 	[%rd14], %r45;
$L__BB2_12:
	ret;

}
	// .globl	_Z15final_reductionPiS_i
.visible .entry _Z15final_reductionPiS_i(
	.param .u64 .ptr .align 1 _Z15final_reductionPiS_i_param_0,
	.param .u64 .ptr .align 1 _Z15final_reductionPiS_i_param_1,
	.param .u32 _Z15final_reductionPiS_i_param_2
)
{
	.reg .pred 	%p<10>;
	.reg .b32 	%r<104>;
	.reg .b64 	%rd<18>;

	ld.param.u64 	%rd9, [_Z15final_reductionPiS_i_param_0];
	ld.param.u64 	%rd8, [_Z15final_reductionPiS_i_param_1];
	ld.param.u32 	%r29, [_Z15final_reductionPiS_i_param_2];
	cvta.to.global.u64 	%rd1, %rd9;
	setp.lt.s32 	%p1, %r29, 1;
	mov.b32 	%r103, 0;
	@%p1 bra 	$L__BB3_13;
	and.b32  	%r1, %r29, 15;
	setp.lt.u32 	%p2, %r29, 16;
	mov.b32 	%r96, 0;
	mov.u32 	%r103, %r96;
	@%p2 bra 	$L__BB3_4;
	and.b32  	%r96, %r29, 2147483632;
	neg.s32 	%r90, %r96;
	add.s64 	%rd16, %rd1, 32;
	mov.b32 	%r103, 0;
$L__BB3_3:
	.pragma "nounroll";
	ld.global.u32 	%r34, [%rd16+-32];
	add.s32 	%r35, %r34, %r103;
	ld.global.u32 	%r36, [%rd16+-28];
	add.s32 	%r37, %r36, %r35;
	ld.global.u32 	%r38, [%rd16+-24];
	add.s32 	%r39, %r38, %r37;
	ld.global.u32 	%r40, [%rd16+-20];
	add.s32 	%r41, %r40, %r39;
	ld.global.u32 	%r42, [%rd16+-16];
	add.s32 	%r43, %r42, %r41;
	ld.global.u32 	%r44, [%rd16+-12];
	add.s32 	%r45, %r44, %r43;
	ld.global.u32 	%r46, [%rd16+-8];
	add.s32 	%r47, %r46, %r45;
	ld.global.u32 	%r48, [%rd16+-4];
	add.s32 	%r49, %r48, %r47;
	ld.global.u32 	%r50, [%rd16];
	add.s32 	%r51, %r50, %r49;
	ld.global.u32 	%r52, [%rd16+4];
	add.s32 	%r53, %r52, %r51;
	ld.global.u32 	%r54, [%rd16+8];
	add.s32 	%r55, %r54, %r53;
	ld.global.u32 	%r56, [%rd16+12];
	add.s32 	%r57, %r56, %r55;
	ld.global.u32 	%r58, [%rd16+16];
	add.s32 	%r59, %r58, %r57;
	ld.global.u32 	%r60, [%rd16+20];
	add.s32 	%r61, %r60, %r59;
	ld.global.u32 	%r62, [%rd16+24];
	add.s32 	%r63, %r62, %r61;
	ld.global.u32 	%r64, [%rd16+28];
	add.s32 	%r103, %r64, %r63;
	add.s32 	%r90, %r90, 16;
	add.s64 	%rd16, %rd16, 64;
	setp.ne.s32 	%p3, %r90, 0;
	@%p3 bra 	$L__BB3_3;
$L__BB3_4:
	setp.eq.s32 	%p4, %r1, 0;
	@%p4 bra 	$L__BB3_13;
	and.b32  	%r11, %r29, 7;
	setp.lt.u32 	%p5, %r1, 8;
	@%p5 bra 	$L__BB3_7;
	mul.wide.u32 	%rd10, %r96, 4;
	add.s64 	%rd11, %rd1, %rd10;
	ld.global.u32 	%r66, [%rd11];
	add.s32 	%r67, %r66, %r103;
	ld.global.u32 	%r68, [%rd11+4];
	add.s32 	%r69, %r68, %r67;
	ld.global.u32 	%r70, [%rd11+8];
	add.s32 	%r71, %r70, %r69;
	ld.global.u32 	%r72, [%rd11+12];
	add.s32 	%r73, %r72, %r71;
	ld.global.u32 	%r74, [%rd11+16];
	add.s32 	%r75, %r74, %r73;
	ld.global.u32 	%r76, [%rd11+20];
	add.s32 	%r77, %r76, %r75;
	ld.global.u32 	%r78, [%rd11+24];
	add.s32 	%r79, %r78, %r77;
	ld.global.u32 	%r80, [%rd11+28];
	add.s32 	%r103, %r80, %r79;
	add.s32 	%r96, %r96, 8;
$L__BB3_7:
	setp.eq.s32 	%p6, %r11, 0;
	@%p6 bra 	$L__BB3_13;
	and.b32  	%r17, %r29, 3;
	setp.lt.u32 	%p7, %r11, 4;
	@%p7 bra 	$L__BB3_10;
	mul.wide.u32 	%rd12, %r96, 4;
	add.s64 	%rd13, %rd1, %rd12;
	ld.global.u32 	%r82, [%rd13];
	add.s32 	%r83, %r82, %r103;
	ld.global.u32 	%r84, [%rd13+4];
	add.s32 	%r85, %r84, %r83;
	ld.global.u32 	%r86, [%rd13+8];
	add.s32 	%r87, %r86, %r85;
	ld.global.u32 	%r88, [%rd13+12];
	add.s32 	%r103, %r88, %r87;
	add.s32 	%r96, %r96, 4;
$L__BB3_10:
	setp.eq.s32 	%p8, %r17, 0;
	@%p8 bra 	$L__BB3_13;
	mul.wide.u32 	%rd14, %r96, 4;
	add.s64 	%rd17, %rd1, %rd14;
	neg.s32 	%r101, %r17;
$L__BB3_12:
	.pragma "nounroll";
	ld.global.u32 	%r89, [%rd17];
	add.s32 	%r103, %r89, %r103;
	add.s64 	%rd17, %rd17, 4;
	add.s32 	%r101, %r101, 1;
	setp.ne.s32 	%p9, %r101, 0;
	@%p9 bra 	$L__BB3_12;
$L__BB3_13:
	cvta.to.global.u64 	%rd15, %rd8;
	st.global.u32 	[%rd15], %r103;
	ret;

}


// ===== COMPILED SASS (sm_100) =====

	.target	sm_100

	.elftype	@"ET_EXEC"


//--------------------- .note.nv.tkinfo           --------------------------
	.section	.note.nv.tkinfo,"",@"SHT_NOTE"
	.sectionflags	@"SHF_NOTE_NV_TKINFO"
	.tkinfo
        /*0018*/ 	.word	0x00000002
        /*0030*/ 	.string	""
        /*0030*/ 	.string	"ptxas"
        /*0030*/ 	.string	"Cuda compilation tools, release 13.0, V13.0.88"
        /*0030*/ 	.string	"Build cuda_13.0.r13.0/compiler.36424714_0"
        /*0030*/ 	.string	"-arch sm_100 -m 64 "



//--------------------- .note.nv.cuinfo           --------------------------
	.section	.note.nv.cuinfo,"",@"SHT_NOTE"
	.sectionflags	@"SHF_NOTE_NV_CUINFO"
        /*0018*/ 	.short	0x0002
        /*001a*/ 	.short	0x0064
        /*001c*/ 	.short	0x0082
	.zero		2


//--------------------- .nv.info                  --------------------------
	.section	.nv.info,"",@"SHT_CUDA_INFO"
	.align	4


	//----- nvinfo : EIATTR_REGCOUNT
	.align		4
        /*0000*/ 	.byte	0x04, 0x2f
        /*0002*/ 	.short	(.L_1 - .L_0)
	.align		4
.L_0:
        /*0004*/ 	.word	index@(_Z15naive_reductionPKiPii)
        /*0008*/ 	.word	0x00000010


	//----- nvinfo : EIATTR_FRAME_SIZE
	.align		4
.L_1:
        /*000c*/ 	.byte	0x04, 0x11
        /*000e*/ 	.short	(.L_3 - .L_2)
	.align		4
.L_2:
        /*0010*/ 	.word	index@(_Z15naive_reductionPKiPii)
        /*0014*/ 	.word	0x00000000


	//----- nvinfo : EIATTR_REGCOUNT
	.align		4
.L_3:
        /*0018*/ 	.byte	0x04, 0x2f
        /*001a*/ 	.short	(.L_5 - .L_4)
	.align		4
.L_4:
        /*001c*/ 	.word	index@(_Z25divergence_free_reductionPKiPii)
        /*0020*/ 	.word	0x0000000e


	//----- nvinfo : EIATTR_FRAME_SIZE
	.align		4
.L_5:
        /*0024*/ 	.byte	0x04, 0x11
        /*0026*/ 	.short	(.L_7 - .L_6)
	.align		4
.L_6:
        /*0028*/ 	.word	index@(_Z25divergence_free_reductionPKiPii)
        /*002c*/ 	.word	0x00000000


	//----- nvinfo : EIATTR_REGCOUNT
	.align		4
.L_7:
        /*0030*/ 	.byte	0x04, 0x2f
        /*0032*/ 	.short	(.L_9 - .L_8)
	.align		4
.L_8:
        /*0034*/ 	.word	index@(_Z22warp_shuffle_reductionPKiPii)
        /*0038*/ 	.word	0x00000010


	//----- nvinfo : EIATTR_FRAME_SIZE
	.align		4
.L_9:
        /*003c*/ 	.byte	0x04, 0x11
        /*003e*/ 	.short	(.L_11 - .L_10)
	.align		4
.L_10:
        /*0040*/ 	.word	index@(_Z22warp_shuffle_reductionPKiPii)
        /*0044*/ 	.word	0x00000000


	//----- nvinfo : EIATTR_REGCOUNT
	.align		4
.L_11:
        /*0048*/ 	.byte	0x04, 0x2f
        /*004a*/ 	.short	(.L_13 - .L_12)
	.align		4
.L_12:
        /*004c*/ 	.word	index@(_Z15final_reductionPiS_i)
        /*0050*/ 	.word	0x00000017


	//----- nvinfo : EIATTR_FRAME_SIZE
	.align		4
.L_13:
        /*0054*/ 	.byte	0x04, 0x11
        /*0056*/ 	.short	(.L_15 - .L_14)
	.align		4
.L_14:
        /*0058*/ 	.word	index@(_Z15final_reductionPiS_i)
        /*005c*/ 	.word	0x00000000


	//----- nvinfo : EIATTR_MIN_STACK_SIZE
	.align		4
.L_15:
        /*0060*/ 	.byte	0x04, 0x12
        /*0062*/ 	.short	(.L_17 - .L_16)
	.align		4
.L_16:
        /*0064*/ 	.word	index@(_Z15final_reductionPiS_i)
        /*0068*/ 	.word	0x00000000


	//----- nvinfo : EIATTR_MIN_STACK_SIZE
	.align		4
.L_17:
        /*006c*/ 	.byte	0x04, 0x12
        /*006e*/ 	.short	(.L_19 - .L_18)
	.align		4
.L_18:
        /*0070*/ 	.word	index@(_Z22warp_shuffle_reductionPKiPii)
        /*0074*/ 	.word	0x00000000


	//----- nvinfo : EIATTR_MIN_STACK_SIZE
	.align		4
.L_19:
        /*0078*/ 	.byte	0x04, 0x12
        /*007a*/ 	.short	(.L_21 - .L_20)
	.align		4
.L_20:
        /*007c*/ 	.word	index@(_Z25divergence_free_reductionPKiPii)
        /*0080*/ 	.word	0x00000000


	//----- nvinfo : EIATTR_MIN_STACK_SIZE
	.align		4
.L_21:
        /*0084*/ 	.byte	0x04, 0x12
        /*0086*/ 	.short	(.L_23 - .L_22)
	.align		4
.L_22:
        /*0088*/ 	.word	index@(_Z15naive_reductionPKiPii)
        /*008c*/ 	.word	0x00000000
.L_23:


//--------------------- .nv.compat                --------------------------
	.section	.nv.compat,"",@"SHT_CUDA_COMPAT_INFO"
	.align	4
        /*0000*/ 	.byte	0x02, 0x09, 0x00, 0x00, 0x02, 0x02, 0x01, 0x00, 0x02, 0x05, 0x05, 0x00, 0x03, 0x07, 0x01, 0x01
        /*0010*/ 	.byte	0x02, 0x03, 0x00, 0x00, 0x02, 0x06, 0x01, 0x00, 0x04, 0x0b, 0x08, 0x00, 0x09, 0x00, 0x00, 0x00
        /*0020*/ 	.byte	0x00, 0x00, 0x00, 0x00


//--------------------- .nv.info._Z15final_reductionPiS_i --------------------------
	.section	.nv.info._Z15final_reductionPiS_i,"",@"SHT_CUDA_INFO"
	.sectionflags	@""
	.align	4


	//----- nvinfo : EIATTR_CUDA_API_VERSION
	.align		4
        /*0000*/ 	.byte	0x04, 0x37
        /*0002*/ 	.short	(.L_25 - .L_24)
.L_24:
        /*0004*/ 	.word	0x00000082


	//----- nvinfo : EIATTR_KPARAM_INFO
	.align		4
.L_25:
        /*0008*/ 	.byte	0x04, 0x17
        /*000a*/ 	.short	(.L_27 - .L_26)
.L_26:
        /*000c*/ 	.word	0x00000000
        /*0010*/ 	.short	0x0002
        /*0012*/ 	.short	0x0010
        /*0014*/ 	.byte	0x00, 0xf0, 0x11, 0x00


	//----- nvinfo : EIATTR_KPARAM_INFO
	.align		4
.L_27:
        /*0018*/ 	.byte	0x04, 0x17
        /*001a*/ 	.short	(.L_29 - .L_28)
.L_28:
        /*001c*/ 	.word	0x00000000
        /*0020*/ 	.short	0x0001
        /*0022*/ 	.short	0x0008
        /*0024*/ 	.byte	0x00, 0xf5, 0x21, 0x00


	//----- nvinfo : EIATTR_KPARAM_INFO
	.align		4
.L_29:
        /*0028*/ 	.byte	0x04, 0x17
        /*002a*/ 	.short	(.L_31 - .L_30)
.L_30:
        /*002c*/ 	.word	0x00000000
        /*0030*/ 	.short	0x0000
        /*0032*/ 	.short	0x0000
        /*0034*/ 	.byte	0x00, 0xf5, 0x21, 0x00


	//----- nvinfo : EIATTR_SPARSE_MMA_MASK
	.align		4
.L_31:
        /*0038*/ 	.byte	0x03, 0x50
        /*003a*/ 	.short	0x0000


	//----- nvinfo : EIATTR_MAXREG_COUNT
	.align		4
        /*003c*/ 	.byte	0x03, 0x1b
        /*003e*/ 	.short	0x00ff


	//----- nvinfo : EIATTR_MERCURY_ISA_VERSION
	.align		4
        /*0040*/ 	.byte	0x03, 0x5f
        /*0042*/ 	.short	0x0101


	//----- nvinfo : EIATTR_VRC_CTA_INIT_COUNT
	.align		4
        /*0044*/ 	.byte	0x02, 0x4a
	.zero		1
	.zero		1


	//----- nvinfo : EIATTR_EXIT_INSTR_OFFSETS
	.align		4
        /*0048*/ 	.byte	0x04, 0x1c
        /*004a*/ 	.short	(.L_33 - .L_32)


	//   ....[0]....
.L_32:
        /*004c*/ 	.word	0x00000640


	//----- nvinfo : EIATTR_CBANK_PARAM_SIZE
	.align		4
.L_33:
        /*0050*/ 	.byte	0x03, 0x19
        /*0052*/ 	.short	0x0014


	//----- nvinfo : EIATTR_PARAM_CBANK
	.align		4
        /*0054*/ 	.byte	0x04, 0x0a
        /*0056*/ 	.short	(.L_35 - .L_34)
	.align		4
.L_34:
        /*0058*/ 	.word	index@(.nv.constant0._Z15final_reductionPiS_i)
        /*005c*/ 	.short	0x0380
        /*005e*/ 	.short	0x0014


	//----- nvinfo : EIATTR_SW_WAR
	.align		4
.L_35:
        /*0060*/ 	.byte	0x04, 0x36
        /*0062*/ 	.short	(.L_37 - .L_36)
.L_36:
        /*0064*/ 	.word	0x00000008
.L_37:


//--------------------- .nv.info._Z22warp_shuffle_reductionPKiPii --------------------------
	.section	.nv.info._Z22warp_shuffle_reductionPKiPii,"",@"SHT_CUDA_INFO"
	.sectionflags	@""
	.align	4


	//----- nvinfo : EIATTR_CUDA_API_VERSION
	.align		4
        /*0000*/ 	.byte	0x04, 0x37
        /*0002*/ 	.short	(.L_39 - .L_38)
.L_38:
        /*0004*/ 	.word	0x00000082


	//----- nvinfo : EIATTR_KPARAM_INFO
	.align		4
.L_39:
        /*0008*/ 	.byte	0x04, 0x17
        /*000a*/ 	.short	(.L_41 - .L_40)
.L_40:
        /*000c*/ 	.word	0x00000000
        /*0010*/ 	.short	0x0002
        /*0012*/ 	.short	0x0010
        /*0014*/ 	.byte	0x00, 0xf0, 0x11, 0x00


	//----- nvinfo : EIATTR_KPARAM_INFO
	.align		4
.L_41:
        /*0018*/ 	.byte	0x04, 0x17
        /*001a*/ 	.short	(.L_43 - .L_42)
.L_42:
        /*001c*/ 	.word	0x00000000
        /*0020*/ 	.short	0x0001
        /*0022*/ 	.short	0x0008
        /*0024*/ 	.byte	0x00, 0xf5, 0x21, 0x00


	//----- nvinfo : EIATTR_KPARAM_INFO
	.align		4
.L_43:
        /*0028*/ 	.byte	0x04, 0x17
        /*002a*/ 	.short	(.L_45 - .L_44)
.L_44:
        /*002c*/ 	.word	0x00000000
        /*0030*/ 	.short	0x0000
        /*0032*/ 	.short	0x0000
        /*0034*/ 	.byte	0x00, 0xf5, 0x21, 0x00


	//----- nvinfo : EIATTR_SPARSE_MMA_MASK
	.align		4
.L_45:
        /*0038*/ 	.byte	0x03, 0x50
        /*003a*/ 	.short	0x0000


	//----- nvinfo : EIATTR_MAXREG_COUNT
	.align		4
        /*003c*/ 	.byte	0x03, 0x1b
        /*003e*/ 	.short	0x00ff


	//----- nvinfo : EIATTR_NUM_BARRIERS
	.align		4
        /*0040*/ 	.byte	0x02, 0x4c
        /*0042*/ 	.byte	0x01
	.zero		1


	//----- nvinfo : EIATTR_MERCURY_ISA_VERSION
	.align		4
        /*0044*/ 	.byte	0x03, 0x5f
        /*0046*/ 	.short	0x0101


	//----- nvinfo : EIATTR_COOP_GROUP_MASK_REGIDS
	.align		4
        /*0048*/ 	.byte	0x04, 0x29
        /*004a*/ 	.short	(.L_47 - .L_46)


	//   ....[0]....
.L_46:
        /*004c*/ 	.word	0xffffffff


	//   ....[1]....
        /*0050*/ 	.word	0xffffffff


	//   ....[2]....
        /*0054*/ 	.word	0xffffffff


	//   ....[3]....
        /*0058*/ 	.word	0xffffffff


	//   ....[4]....
        /*005c*/ 	.word	0xffffffff


	//   ....[5]....
        /*0060*/ 	.word	0xffffffff


	//----- nvinfo : EIATTR_COOP_GROUP_INSTR_OFFSETS
	.align		4
.L_47:
        /*0064*/ 	.byte	0x04, 0x28
        /*0066*/ 	.short	(.L_49 - .L_48)


	//   ....[0]....
.L_48:
        /*0068*/ 	.word	0x00000160


	//   ....[1]....
        /*006c*/ 	.word	0x000001c0


	//   ....[2]....
        /*0070*/ 	.word	0x000001f0


	//   ....[3]....
        /*0074*/ 	.word	0x00000210


	//   ....[4]....
        /*0078*/ 	.word	0x00000240


	//   ....[5]....
        /*007c*/ 	.word	0x00000330


	//----- nvinfo : EIATTR_VRC_CTA_INIT_COUNT
	.align		4
.L_49:
        /*0080*/ 	.byte	0x02, 0x4a
	.zero		1
	.zero		1


	//----- nvinfo : EIATTR_EXIT_INSTR_OFFSETS
	.align		4
        /*0084*/ 	.byte	0x04, 0x1c
        /*0086*/ 	.short	(.L_51 - .L_50)


	//   ....[0]....
.L_50:
        /*0088*/ 	.word	0x00000290


	//   ....[1]....
        /*008c*/ 	.word	0x00000390


	//   ....[2]....
        /*0090*/ 	.word	0x000003c0


	//----- nvinfo : EIATTR_CRS_STACK_SIZE
	.align		4
.L_51:
        /*0094*/ 	.byte	0x04, 0x1e
        /*0096*/ 	.short	(.L_53 - .L_52)
.L_52:
        /*0098*/ 	.word	0x00000000


	//----- nvinfo : EIATTR_CBANK_PARAM_SIZE
	.align		4
.L_53:
        /*009c*/ 	.byte	0x03, 0x19
        /*009e*/ 	.short	0x0014


	//----- nvinfo : EIATTR_PARAM_CBANK
	.align		4
        /*00a0*/ 	.byte	0x04, 0x0a
        /*00a2*/ 	.short	(.L_55 - .L_54)
	.align		4
.L_54:
        /*00a4*/ 	.word	index@(.nv.constant0._Z22warp_shuffle_reductionPKiPii)
        /*00a8*/ 	.short	0x0380
        /*00aa*/ 	.short	0x0014


	//----- nvinfo : EIATTR_SW_WAR
	.align		4
.L_55:
        /*00ac*/ 	.byte	0x04, 0x36
        /*00ae*/ 	.short	(.L_57 - .L_56)
.L_56:
        /*00b0*/ 	.word	0x00000008
.L_57:


//--------------------- .nv.info._Z25divergence_free_reductionPKiPii --------------------------
	.section	.nv.info._Z25divergence_free_reductionPKiPii,"",@"SHT_CUDA_INFO"
	.sectionflags	@""
	.align	4


	//----- nvinfo : EIATTR_CUDA_API_VERSION
	.align		4
        /*0000*/ 	.byte	0x04, 0x37
        /*0002*/ 	.short	(.L_59 - .L_58)
.L_58:
        /*0004*/ 	.word	0x00000082


	//----- nvinfo : EIATTR_KPARAM_INFO
	.align		4
.L_59:
        /*0008*/ 	.byte	0x04, 0x17
        /*000a*/ 	.short	(.L_61 - .L_60)
.L_60:
        /*000c*/ 	.word	0x00000000
        /*0010*/ 	.short	0x0002
        /*0012*/ 	.short	0x0010
        /*0014*/ 	.byte	0x00, 0xf0, 0x11, 0x00


	//----- nvinfo : EIATTR_KPARAM_INFO
	.align		4
.L_61:
        /*0018*/ 	.byte	0x04, 0x17
        /*001a*/ 	.short	(.L_63 - .L_62)
.L_62:
        /*001c*/ 	.word	0x00000000
        /*0020*/ 	.short	0x0001
        /*0022*/ 	.short	0x0008
        /*0024*/ 	.byte	0x00, 0xf5, 0x21, 0x00


	//----- nvinfo : EIATTR_KPARAM_INFO
	.align		4
.L_63:
        /*0028*/ 	.byte	0x04, 0x17
        /*002a*/ 	.short	(.L_65 - .L_64)
.L_64:
        /*002c*/ 	.word	0x00000000
        /*0030*/ 	.short	0x0000
        /*0032*/ 	.short	0x0000
        /*0034*/ 	.byte	0x00, 0xf5, 0x21, 0x00


	//----- nvinfo : EIATTR_SPARSE_MMA_MASK
	.align		4
.L_65:
        /*0038*/ 	.byte	0x03, 0x50
        /*003a*/ 	.short	0x0000


	//----- nvinfo : EIATTR_MAXREG_COUNT
	.align		4
        /*003c*/ 	.byte	0x03, 0x1b
        /*003e*/ 	.short	0x00ff


	//----- nvinfo : EIATTR_NUM_BARRIERS
	.align		4
        /*0040*/ 	.byte	0x02, 0x4c
        /*0042*/ 	.byte	0x01
	.zero		1


	//----- nvinfo : EIATTR_MERCURY_ISA_VERSION
	.align		4
        /*0044*/ 	.byte	0x03, 0x5f
        /*0046*/ 	.short	0x0101


	//----- nvinfo : EIATTR_VRC_CTA_INIT_COUNT
	.align		4
        /*0048*/ 	.byte	0x02, 0x4a
	.zero		1
	.zero		1


	//----- nvinfo : EIATTR_EXIT_INSTR_OFFSETS
	.align		4
        /*004c*/ 	.byte	0x04, 0x1c
        /*004e*/ 	.short	(.L_67 - .L_66)


	//   ....[0]....
.L_66:
        /*0050*/ 	.word	0x000002c0


	//   ....[1]....
        /*0054*/ 	.word	0x00000460


	//   ....[2]....
        /*0058*/ 	.word	0x000004e0


	//----- nvinfo : EIATTR_CRS_STACK_SIZE
	.align		4
.L_67:
        /*005c*/ 	.byte	0x04, 0x1e
        /*005e*/ 	.short	(.L_69 - .L_68)
.L_68:
        /*0060*/ 	.word	0x00000000


	//----- nvinfo : EIATTR_CBANK_PARAM_SIZE
	.align		4
.L_69:
        /*0064*/ 	.byte	0x03, 0x19
        /*0066*/ 	.short	0x0014


	//----- nvinfo : EIATTR_PARAM_CBANK
	.align		4
        /*0068*/ 	.byte	0x04, 0x0a
        /*006a*/ 	.short	(.L_71 - .L_70)
	.align		4
.L_70:
        /*006c*/ 	.word	index@(.nv.constant0._Z25divergence_free_reductionPKiPii)
        /*0070*/ 	.short	0x0380
        /*0072*/ 	.short	0x0014


	//----- nvinfo : EIATTR_SW_WAR
	.align		4
.L_71:
        /*0074*/ 	.byte	0x04, 0x36
        /*0076*/ 	.short	(.L_73 - .L_72)
.L_72:
        /*0078*/ 	.word	0x00000008
.L_73:


//--------------------- .nv.info._Z15naive_reductionPKiPii --------------------------
	.section	.nv.info._Z15naive_reductionPKiPii,"",@"SHT_CUDA_INFO"
	.sectionflags	@""
	.align	4


	//----- nvinfo : EIATTR_CUDA_API_VERSION
	.align		4
        /*0000*/ 	.byte	0x04, 0x37
        /*0002*/ 	.short	(.L_75 - .L_74)
.L_74:
        /*0004*/ 	.word	0x00000082


	//----- nvinfo : EIATTR_KPARAM_INFO
	.align		4
.L_75:
        /*0008*/ 	.byte	0x04, 0x17
        /*000a*/ 	.short	(.L_77 - .L_76)
.L_76:
        /*000c*/ 	.word	0x00000000
        /*0010*/ 	.short	0x0002
        /*0012*/ 	.short	0x0010
        /*0014*/ 	.byte	0x00, 0xf0, 0x11, 0x00


	//----- nvinfo : EIATTR_KPARAM_INFO
	.align		4
.L_77:
        /*0018*/ 	.byte	0x04, 0x17
        /*001a*/ 	.short	(.L_79 - .L_78)
.L_78:
        /*001c*/ 	.word	0x00000000
        /*0020*/ 	.short	0x0001
        /*0022*/ 	.short	0x0008
        /*0024*/ 	.byte	0x00, 0xf5, 0x21, 0x00


	//----- nvinfo : EIATTR_KPARAM_INFO
	.align		4
.L_79:
        /*0028*/ 	.byte	0x04, 0x17
        /*002a*/ 	.short	(.L_81 - .L_80)
.L_80:
        /*002c*/ 	.word	0x00000000
        /*0030*/ 	.short	0x0000
        /*0032*/ 	.short	0x0000
        /*0034*/ 	.byte	0x00, 0xf5, 0x21, 0x00


	//----- nvinfo : EIATTR_SPARSE_MMA_MASK
	.align		4
.L_81:
        /*0038*/ 	.byte	0x03, 0x50
        /*003a*/ 	.short	0x0000


	//----- nvinfo : EIATTR_MAXREG_COUNT
	.align		4
        /*003c*/ 	.byte	0x03, 0x1b
        /*003e*/ 	.short	0x00ff


	//----- nvinfo : EIATTR_NUM_BARRIERS
	.align		4
        /*0040*/ 	.byte	0x02, 0x4c
        /*0042*/ 	.byte	0x01
	.zero		1


	//----- nvinfo : EIATTR_MERCURY_ISA_VERSION
	.align		4
        /*0044*/ 	.byte	0x03, 0x5f
        /*0046*/ 	.short	0x0101


	//----- nvinfo : EIATTR_VRC_CTA_INIT_COUNT
	.align		4
        /*0048*/ 	.byte	0x02, 0x4a
	.zero		1
	.zero		1


	//----- nvinfo : EIATTR_EXIT_INSTR_OFFSETS
	.align		4
        /*004c*/ 	.byte	0x04, 0x1c
        /*004e*/ 	.short	(.L_83 - .L_82)


	//   ....[0]....
.L_82:
        /*0050*/ 	.word	0x000002c0


	//   ....[1]....
        /*0054*/ 	.word	0x00000340


	//----- nvinfo : EIATTR_CRS_STACK_SIZE
	.align		4
.L_83:
        /*0058*/ 	.byte	0x04, 0x1e
        /*005a*/ 	.short	(.L_85 - .L_84)
.L_84:
        /*005c*/ 	.word	0x00000000


	//----- nvinfo : EIATTR_CBANK_PARAM_SIZE
	.align		4
.L_85:
        /*0060*/ 	.byte	0x03, 0x19
        /*0062*/ 	.short	0x0014


	//----- nvinfo : EIATTR_PARAM_CBANK
	.align		4
        /*0064*/ 	.byte	0x04, 0x0a
        /*0066*/ 	.short	(.L_87 - .L_86)
	.align		4
.L_86:
        /*0068*/ 	.word	index@(.nv.constant0._Z15naive_reductionPKiPii)
        /*006c*/ 	.short	0x0380
        /*006e*/ 	.short	0x0014


	//----- nvinfo : EIATTR_SW_WAR
	.align		4
.L_87:
        /*0070*/ 	.byte	0x04, 0x36
        /*0072*/ 	.short	(.L_89 - .L_88)
.L_88:
        /*0074*/ 	.word	0x00000008
.L_89:


//--------------------- .nv.callgraph             --------------------------
	.section	.nv.callgraph,"",@"SHT_CUDA_CALLGRAPH"
	.align	4
	.sectionentsize	8
	.align		4
        /*0000*/ 	.word	0x00000000
	.align		4
        /*0004*/ 	.word	0xffffffff
	.align		4
        /*0008*/ 	.word	0x00000000
	.align		4
        /*000c*/ 	.word	0xfffffffe
	.align		4
        /*0010*/ 	.word	0x00000000
	.align		4
        /*0014*/ 	.word	0xfffffffd
	.align		4
        /*0018*/ 	.word	0x00000000
	.align		4
        /*001c*/ 	.word	0xfffffffc


//--------------------- .text._Z15final_reductionPiS_i --------------------------
	.section	.text._Z15final_reductionPiS_i,"ax",@progbits
	.align	128
        .global         _Z15final_reductionPiS_i
        .type           _Z15final_reductionPiS_i,@function
        .size           _Z15final_reductionPiS_i,(.L_x_24 - _Z15final_reductionPiS_i)
        .other          _Z15final_reductionPiS_i,@"STO_CUDA_ENTRY STV_DEFAULT"
_Z15final_reductionPiS_i:
.text._Z15final_reductionPiS_i:
[----:B------:R-:W-:Y:S01]  /*0000*/  LDC R1, c[0x0][0x37c] ;  /* 0x0000df00ff017b82 */ /* 0x000fe20000000800 */
[----:B------:R-:W0:Y:S01]  /*0010*/  LDCU UR6, c[0x0][0x390] ;  /* 0x00007200ff0677ac */ /* 0x000e220008000800 */
[----:B------:R-:W-:Y:S01]  /*0020*/  IMAD.MOV.U32 R0, RZ, RZ, RZ ;  /* 0x000000ffff007224 */ /* 0x000fe200078e00ff */
[----:B------:R-:W1:Y:S01]  /*0030*/  LDCU.64 UR10, c[0x0][0x358] ;  /* 0x00006b00ff0a77ac */ /* 0x000e620008000a00 */
[----:B0-----:R-:W-:-:S09]  /*0040*/  UISETP.GE.AND UP0, UPT, UR6, 0x1, UPT ;  /* 0x000000010600788c */ /* 0x001fd2000bf06270 */
[----:B-1----:R-:W-:Y:S05]  /*0050*/  BRA.U !UP0, `(.L_x_0) ;  /* 0x0000000508707547 */ /* 0x002fea000b800000 */
[----:B------:R-:W-:Y:S01]  /*0060*/  UISETP.GE.U32.AND UP1, UPT, UR6, 0x10, UPT ;  /* 0x000000100600788c */ /* 0x000fe2000bf26070 */
[----:B------:R-:W-:Y:S01]  /*0070*/  IMAD.MOV.U32 R4, RZ, RZ, RZ ;  /* 0x000000ffff047224 */ /* 0x000fe200078e00ff */
[----:B------:R-:W-:Y:S01]  /*0080*/  ULOP3.LUT UR7, UR6, 0xf, URZ, 0xc0, !UPT ;  /* 0x0000000f06077892 */ /* 0x000fe2000f8ec0ff */
[----:B------:R-:W-:-:S03]  /*0090*/  IMAD.MOV.U32 R0, RZ, RZ, RZ ;  /* 0x000000ffff007224 */ /* 0x000fc600078e00ff */
[----:B------:R-:W-:-:S03]  /*00a0*/  UISETP.NE.AND UP0, UPT, UR7, URZ, UPT ;  /* 0x000000ff0700728c */ /* 0x000fc6000bf05270 */
[----:B------:R-:W-:Y:S08]  /*00b0*/  BRA.U !UP1, `(.L_x_1) ;  /* 0x00000001099c7547 */ /* 0x000ff0000b800000 */
[----:B------:R-:W0:Y:S01]  /*00c0*/  LDCU.64 UR4, c[0x0][0x380] ;  /* 0x00007000ff0477ac */ /* 0x000e220008000a00 */
[----:B------:R-:W-:Y:S01]  /*00d0*/  IMAD.MOV.U32 R0, RZ, RZ, RZ ;  /* 0x000000ffff007224 */ /* 0x000fe200078e00ff */
[----:B------:R-:W-:-:S04]  /*00e0*/  ULOP3.LUT UR8, UR6, 0x7ffffff0, URZ, 0xc0, !UPT ;  /* 0x7ffffff006087892 */ /* 0x000fc8000f8ec0ff */
[----:B------:R-:W-:Y:S02]  /*00f0*/  UIADD3 UR9, UPT, UPT, -UR8, URZ, URZ ;  /* 0x000000ff08097290 */ /* 0x000fe4000fffe1ff */
[----:B------:R-:W-:Y:S01]  /*0100*/  IMAD.U32 R4, RZ, RZ, UR8 ;  /* 0x00000008ff047e24 */ /* 0x000fe2000f8e00ff */
[----:B0-----:R-:W-:-:S04]  /*0110*/  UIADD3 UR4, UP1, UPT, UR4, 0x20, URZ ;  /* 0x0000002004047890 */ /* 0x001fc8000ff3e0ff */
[----:B------:R-:W-:Y:S02]  /*0120*/  UIADD3.X UR5, UPT, UPT, URZ, UR5, URZ, UP1, !UPT ;  /* 0x00000005ff057290 */ /* 0x000fe40008ffe4ff */
[----:B------:R-:W-:-:S04]  /*0130*/  IMAD.U32 R6, RZ, RZ, UR4 ;  /* 0x00000004ff067e24 */ /* 0x000fc8000f8e00ff */
[----:B------:R-:W-:-:S07]  /*0140*/  IMAD.U32 R3, RZ, RZ, UR5 ;  /* 0x00000005ff037e24 */ /* 0x000fce000f8e00ff */
.L_x_2:
[----:B------:R-:W-:-:S05]  /*0150*/  MOV R2, R6 ;  /* 0x0000000600027202 */ /* 0x000fca0000000f00 */
[----:B------:R-:W2:Y:S04]  /*0160*/  LDG.E R5, desc[UR10][R2.64+-0x20] ;  /* 0xffffe00a02057981 */ /* 0x000ea8000c1e1900 */
[----:B------:R-:W2:Y:S04]  /*0170*/  LDG.E R6, desc[UR10][R2.64+-0x1c] ;  /* 0xffffe40a02067981 */ /* 0x000ea8000c1e1900 */
[----:B------:R-:W3:Y:S04]  /*0180*/  LDG.E R8, desc[UR10][R2.64+-0x18] ;  /* 0xffffe80a02087981 */ /* 0x000ee8000c1e1900 */
[----:B------:R-:W3:Y:S04]  /*0190*/  LDG.E R7, desc[UR10][R2.64+-0x14] ;  /* 0xffffec0a02077981 */ /* 0x000ee8000c1e1900 */
[----:B------:R-:W4:Y:S04]  /*01a0*/  LDG.E R10, desc[UR10][R2.64+-0x10] ;  /* 0xfffff00a020a7981 */ /* 0x000f28000c1e1900 */
[----:B------:R-:W4:Y:S04]  /*01b0*/  LDG.E R9, desc[UR10][R2.64+-0xc] ;  /* 0xfffff40a02097981 */ /* 0x000f28000c1e1900 */
[----:B------:R-:W5:Y:S04]  /*01c0*/  LDG.E R12, desc[UR10][R2.64+-0x8] ;  /* 0xfffff80a020c7981 */ /* 0x000f68000c1e1900 */
        /* <DEDUP_REMOVED lines=8> */
[----:B------:R0:W5:Y:S01]  /*0250*/  LDG.E R19, desc[UR10][R2.64+0x1c] ;  /* 0x00001c0a02137981 */ /* 0x000162000c1e1900 */
[----:B------:R-:W-:-:S04]  /*0260*/  UIADD3 UR9, UPT, UPT, UR9, 0x10, URZ ;  /* 0x0000001009097890 */ /* 0x000fc8000fffe0ff */
[----:B------:R-:W-:Y:S01]  /*0270*/  UISETP.NE.AND UP1, UPT, UR9, URZ, UPT ;  /* 0x000000ff0900728c */ /* 0x000fe2000bf25270 */
[----:B--2---:R-:W-:Y:S02]  /*0280*/  IADD3 R5, PT, PT, R6, R5, R0 ;  /* 0x0000000506057210 */ /* 0x004fe40007ffe000 */
[----:B------:R-:W-:-:S05]  /*0290*/  IADD3 R6, P0, PT, R2, 0x40, RZ ;  /* 0x0000004002067810 */ /* 0x000fca0007f1e0ff */
[----:B0-----:R-:W-:Y:S01]  /*02a0*/  IMAD.X R3, RZ, RZ, R3, P0 ;  /* 0x000000ffff037224 */ /* 0x001fe200000e0603 */
[----:B---3--:R-:W-:-:S04]  /*02b0*/  IADD3 R5, PT, PT, R7, R8, R5 ;  /* 0x0000000807057210 */ /* 0x008fc80007ffe005 */
[----:B----4-:R-:W-:-:S04]  /*02c0*/  IADD3 R5, PT, PT, R9, R10, R5 ;  /* 0x0000000a09057210 */ /* 0x010fc80007ffe005 */
[----:B-----5:R-:W-:-:S04]  /*02d0*/  IADD3 R5, PT, PT, R11, R12, R5 ;  /* 0x0000000c0b057210 */ /* 0x020fc80007ffe005 */
[----:B------:R-:W-:-:S04]  /*02e0*/  IADD3 R5, PT, PT, R13, R14, R5 ;  /* 0x0000000e0d057210 */ /* 0x000fc80007ffe005 */
[----:B------:R-:W-:-:S04]  /*02f0*/  IADD3 R5, PT, PT, R15, R16, R5 ;  /* 0x000000100f057210 */ /* 0x000fc80007ffe005 */
[----:B------:R-:W-:-:S04]  /*0300*/  IADD3 R5, PT, PT, R17, R18, R5 ;  /* 0x0000001211057210 */ /* 0x000fc80007ffe005 */
[----:B------:R-:W-:Y:S01]  /*0310*/  IADD3 R0, PT, PT, R19, R20, R5 ;  /* 0x0000001413007210 */ /* 0x000fe20007ffe005 */
[----:B------:R-:W-:Y:S06]  /*0320*/  BRA.U UP1, `(.L_x_2) ;  /* 0xfffffffd01887547 */ /* 0x000fec000b83ffff */
.L_x_1:
[----:B------:R-:W-:Y:S05]  /*0330*/  BRA.U !UP0, `(.L_x_0) ;  /* 0x0000000108b87547 */ /* 0x000fea000b800000 */
[----:B------:R-:W-:Y:S02]  /*0340*/  UISETP.GE.U32.AND UP0, UPT, UR7, 0x8, UPT ;  /* 0x000000080700788c */ /* 0x000fe4000bf06070 */
[----:B------:R-:W-:-:S04]  /*0350*/  ULOP3.LUT UR5, UR6, 0x7, URZ, 0xc0, !UPT ;  /* 0x0000000706057892 */ /* 0x000fc8000f8ec0ff */
[----:B------:R-:W-:-:S03]  /*0360*/  UISETP.NE.AND UP1, UPT, UR5, URZ, UPT ;  /* 0x000000ff0500728c */ /* 0x000fc6000bf25270 */
[----:B------:R-:W-:Y:S08]  /*0370*/  BRA.U !UP0, `(.L_x_3) ;  /* 0x00000001083c7547 */ /* 0x000ff0000b800000 */
[----:B------:R-:W0:Y:S02]  /*0380*/  LDC.64 R2, c[0x0][0x380] ;  /* 0x0000e000ff027b82 */ /* 0x000e240000000a00 */
[----:B0-----:R-:W-:-:S05]  /*0390*/  IMAD.WIDE.U32 R2, R4, 0x4, R2 ;  /* 0x0000000404027825 */ /* 0x001fca00078e0002 */
[----:B------:R-:W2:Y:S04]  /*03a0*/  LDG.E R5, desc[UR10][R2.64] ;  /* 0x0000000a02057981 */ /* 0x000ea8000c1e1900 */
[----:B------:R-:W2:Y:S04]  /*03b0*/  LDG.E R6, desc[UR10][R2.64+0x4] ;  /* 0x0000040a02067981 */ /* 0x000ea8000c1e1900 */
[----:B------:R-:W3:Y:S04]  /*03c0*/  LDG.E R8, desc[UR10][R2.64+0x8] ;  /* 0x0000080a02087981 */ /* 0x000ee8000c1e1900 */
[----:B------:R-:W3:Y:S04]  /*03d0*/  LDG.E R7, desc[UR10][R2.64+0xc] ;  /* 0x00000c0a02077981 */ /* 0x000ee8000c1e1900 */
[----:B------:R-:W4:Y:S04]  /*03e0*/  LDG.E R10, desc[UR10][R2.64+0x10] ;  /* 0x0000100a020a7981 */ /* 0x000f28000c1e1900 */
[----:B------:R-:W4:Y:S04]  /*03f0*/  LDG.E R9, desc[UR10][R2.64+0x14] ;  /* 0x0000140a02097981 */ /* 0x000f28000c1e1900 */
[----:B------:R-:W5:Y:S04]  /*0400*/  LDG.E R12, desc[UR10][R2.64+0x18] ;  /* 0x0000180a020c7981 */ /* 0x000f68000c1e1900 */
[----:B------:R-:W5:Y:S01]  /*0410*/  LDG.E R11, desc[UR10][R2.64+0x1c] ;  /* 0x00001c0a020b7981 */ /* 0x000f62000c1e1900 */
[----:B------:R-:W-:Y:S01]  /*0420*/  VIADD R4, R4, 0x8 ;  /* 0x0000000804047836 */ /* 0x000fe20000000000 */
[----:B--2---:R-:W-:-:S04]  /*0430*/  IADD3 R5, PT, PT, R6, R5, R0 ;  /* 0x0000000506057210 */ /* 0x004fc80007ffe000 */
[----:B---3--:R-:W-:-:S04]  /*0440*/  IADD3 R5, PT, PT, R7, R8, R5 ;  /* 0x0000000807057210 */ /* 0x008fc80007ffe005 */
[----:B----4-:R-:W-:-:S04]  /*0450*/  IADD3 R5, PT, PT, R9, R10, R5 ;  /* 0x0000000a09057210 */ /* 0x010fc80007ffe005 */
[----:B-----5:R-:W-:-:S07]  /*0460*/  IADD3 R0, PT, PT, R11, R12, R5 ;  /* 0x0000000c0b007210 */ /* 0x020fce0007ffe005 */
.L_x_3:
        /* <DEDUP_REMOVED lines=10> */
[----:B------:R-:W3:Y:S01]  /*0510*/  LDG.E R8, desc[UR10][R2.64+0xc] ;  /* 0x00000c0a02087981 */ /* 0x000ee2000c1e1900 */
[----:B------:R-:W-:Y:S01]  /*0520*/  VIADD R4, R4, 0x4 ;  /* 0x0000000404047836 */ /* 0x000fe20000000000 */
[----:B--2---:R-:W-:-:S04]  /*0530*/  IADD3 R0, PT, PT, R6, R5, R0 ;  /* 0x0000000506007210 */ /* 0x004fc80007ffe000 */
[----:B---3--:R-:W-:-:S07]  /*0540*/  IADD3 R0, PT, PT, R8, R7, R0 ;  /* 0x0000000708007210 */ /* 0x008fce0007ffe000 */
.L_x_4:
[----:B------:R-:W-:Y:S05]  /*0550*/  BRA.U !UP1, `(.L_x_0) ;  /* 0x0000000109307547 */ /* 0x000fea000b800000 */
[----:B------:R-:W0:Y:S01]  /*0560*/  LDC.64 R2, c[0x0][0x380] ;  /* 0x0000e000ff027b82 */ /* 0x000e220000000a00 */
[----:B------:R-:W-:Y:S01]  /*0570*/  UIADD3 UR4, UPT, UPT, -UR4, URZ, URZ ;  /* 0x000000ff04047290 */ /* 0x000fe2000fffe1ff */
[----:B0-----:R-:W-:-:S11]  /*0580*/  IMAD.WIDE.U32 R4, R4, 0x4, R2 ;  /* 0x0000000404047825 */ /* 0x001fd600078e0002 */
.L_x_5:
[----:B------:R-:W-:Y:S01]  /*0590*/  MOV R3, R5 ;  /* 0x0000000500037202 */ /* 0x000fe20000000f00 */
[----:B------:R-:W-:-:S05]  /*05a0*/  IMAD.MOV.U32 R2, RZ, RZ, R4 ;  /* 0x000000ffff027224 */ /* 0x000fca00078e0004 */
[----:B------:R-:W2:Y:S01]  /*05b0*/  LDG.E R3, desc[UR10][R2.64] ;  /* 0x0000000a02037981 */ /* 0x000ea2000c1e1900 */
[----:B------:R-:W-:Y:S01]  /*05c0*/  UIADD3 UR4, UPT, UPT, UR4, 0x1, URZ ;  /* 0x0000000104047890 */ /* 0x000fe2000fffe0ff */
[----:B------:R-:W-:-:S03]  /*05d0*/  IADD3 R4, P0, PT, R4, 0x4, RZ ;  /* 0x0000000404047810 */ /* 0x000fc60007f1e0ff */
[----:B------:R-:W-:Y:S02]  /*05e0*/  UISETP.NE.AND UP0, UPT, UR4, URZ, UPT ;  /* 0x000000ff0400728c */ /* 0x000fe4000bf05270 */
[----:B------:R-:W-:Y:S02]  /*05f0*/  IMAD.X R5, RZ, RZ, R5, P0 ;  /* 0x000000ffff057224 */ /* 0x000fe400000e0605 */
[----:B--2---:R-:W-:-:S05]  /*0600*/  IMAD.IADD R0, R3, 0x1, R0 ;  /* 0x0000000103007824 */ /* 0x004fca00078e0200 */
[----:B------:R-:W-:Y:S05]  /*0610*/  BRA.U UP0, `(.L_x_5) ;  /* 0xfffffffd00dc7547 */ /* 0x000fea000b83ffff */
.L_x_0:
[----:B------:R-:W0:Y:S02]  /*0620*/  LDC.64 R2, c[0x0][0x388] ;  /* 0x0000e200ff027b82 */ /* 0x000e240000000a00 */
[----:B0-----:R-:W-:Y:S01]  /*0630*/  STG.E desc[UR10][R2.64], R0 ;  /* 0x0000000002007986 */ /* 0x001fe2000c10190a */
[----:B------:R-:W-:Y:S05]  /*0640*/  EXIT ;  /* 0x000000000000794d */ /* 0x000fea0003800000 */
.L_x_6:
[----:B------:R-:W-:-:S00]  /*0650*/  BRA `(.L_x_6) ;  /* 0xfffffffc00fc7947 */ /* 0x000fc0000383ffff */
[----:B------:R-:W-:-:S00]  /*0660*/  NOP ;  /* 0x0000000000007918 */ /* 0x000fc00000000000 */
        /* <DEDUP_REMOVED lines=9> */
.L_x_24:


//--------------------- .text._Z22warp_shuffle_reductionPKiPii --------------------------
	.section	.text._Z22warp_shuffle_reductionPKiPii,"ax",@progbits
	.align	128
        .global         _Z22warp_shuffle_reductionPKiPii
        .type           _Z22warp_shuffle_reductionPKiPii,@function
        .size           _Z22warp_shuffle_reductionPKiPii,(.L_x_25 - _Z22warp_shuffle_reductionPKiPii)
        .other          _Z22warp_shuffle_reductionPKiPii,@"STO_CUDA_ENTRY STV_DEFAULT"
_Z22warp_shuffle_reductionPKiPii:
.text._Z22warp_shuffle_reductionPKiPii:
[----:B------:R-:W-:Y:S01]  /*0000*/  LDC R1, c[0x0][0x37c] ;  /* 0x0000df00ff017b82 */ /* 0x000fe20000000800 */
[----:B------:R-:W0:Y:S01]  /*0010*/  S2R R0, SR_CTAID.X ;  /* 0x0000000000007919 */ /* 0x000e220000002500 */
[----:B------:R-:W0:Y:S01]  /*0020*/  LDCU UR5, c[0x0][0x360] ;  /* 0x00006c00ff0577ac */ /* 0x000e220008000800 */
[----:B------:R-:W-:Y:S01]  /*0030*/  BSSY.RECONVERGENT B0, `(.L_x_7) ;  /* 0x0000012000007945 */ /* 0x000fe20003800200 */
[----:B------:R-:W-:Y:S01]  /*0040*/  IMAD.MOV.U32 R8, RZ, RZ, RZ ;  /* 0x000000ffff087224 */ /* 0x000fe200078e00ff */
[----:B------:R-:W1:Y:S01]  /*0050*/  S2R R2, SR_TID.X ;  /* 0x0000000000027919 */ /* 0x000e620000002100 */
[----:B------:R-:W2:Y:S01]  /*0060*/  LDCU UR8, c[0x0][0x390] ;  /* 0x00007200ff0877ac */ /* 0x000ea20008000800 */
[----:B------:R-:W3:Y:S01]  /*0070*/  LDCU.64 UR6, c[0x0][0x358] ;  /* 0x00006b00ff0677ac */ /* 0x000ee20008000a00 */
[----:B0-----:R-:W-:-:S04]  /*0080*/  IMAD R3, R0, UR5, RZ ;  /* 0x0000000500037c24 */ /* 0x001fc8000f8e02ff */
[----:B-1----:R-:W-:-:S05]  /*0090*/  IMAD R5, R3, 0x2, R2 ;  /* 0x0000000203057824 */ /* 0x002fca00078e0202 */
[----:B--2---:R-:W-:-:S13]  /*00a0*/  ISETP.GE.U32.AND P0, PT, R5, UR8, PT ;  /* 0x0000000805007c0c */ /* 0x004fda000bf06070 */
[----:B---3--:R-:W-:Y:S05]  /*00b0*/  @P0 BRA `(.L_x_8) ;  /* 0x0000000000240947 */ /* 0x008fea0003800000 */
[----:B------:R-:W0:Y:S01]  /*00c0*/  LDC.64 R6, c[0x0][0x380] ;  /* 0x0000e000ff067b82 */ /* 0x000e220000000a00 */
[----:B------:R-:W-:Y:S01]  /*00d0*/  IADD3 R9, PT, PT, R5, UR5, RZ ;  /* 0x0000000505097c10 */ /* 0x000fe2000fffe0ff */
[----:B------:R-:W-:-:S03]  /*00e0*/  IMAD.MOV.U32 R11, RZ, RZ, RZ ;  /* 0x000000ffff0b7224 */ /* 0x000fc600078e00ff */
[----:B------:R-:W-:Y:S01]  /*00f0*/  ISETP.GE.U32.AND P0, PT, R9, UR8, PT ;  /* 0x0000000809007c0c */ /* 0x000fe2000bf06070 */
[----:B0-----:R-:W-:-:S12]  /*0100*/  IMAD.WIDE.U32 R4, R5, 0x4, R6 ;  /* 0x0000000405047825 */ /* 0x001fd800078e0006 */
[----:B------:R-:W-:Y:S01]  /*0110*/  @!P0 IMAD.WIDE.U32 R6, R9, 0x4, R6 ;  /* 0x0000000409068825 */ /* 0x000fe200078e0006 */
[----:B------:R-:W2:Y:S04]  /*0120*/  LDG.E R4, desc[UR6][R4.64] ;  /* 0x0000000604047981 */ /* 0x000ea8000c1e1900 */
[----:B------:R-:W2:Y:S02]  /*0130*/  @!P0 LDG.E R11, desc[UR6][R6.64] ;  /* 0x00000006060b8981 */ /* 0x000ea4000c1e1900 */
[----:B--2---:R-:W-:-:S07]  /*0140*/  IADD3 R8, PT, PT, R4, R11, RZ ;  /* 0x0000000b04087210 */ /* 0x004fce0007ffe0ff */
.L_x_8:
[----:B------:R-:W-:Y:S05]  /*0150*/  BSYNC.RECONVERGENT B0 ;  /* 0x0000000000007941 */ /* 0x000fea0003800200 */
.L_x_7:
[----:B------:R-:W0:Y:S01]  /*0160*/  SHFL.DOWN PT, R5, R8, 0x10, 0x1f ;  /* 0x0a001f0008057f89 */ /* 0x000e2200000e0000 */
[----:B------:R-:W-:Y:S01]  /*0170*/  LOP3.LUT P0, RZ, R2, 0x1f, RZ, 0xc0, !PT ;  /* 0x0000001f02ff7812 */ /* 0x000fe2000780c0ff */
[----:B------:R-:W-:-:S06]  /*0180*/  USHF.R.U32.HI UR4, URZ, 0x5, UR5 ;  /* 0x00000005ff047899 */ /* 0x000fcc0008011605 */
[----:B------:R-:W-:Y:S01]  /*0190*/  ISETP.GE.U32.AND P1, PT, R2, UR4, PT ;  /* 0x0000000402007c0c */ /* 0x000fe2000bf26070 */
[----:B0-----:R-:W-:-:S05]  /*01a0*/  IMAD.IADD R6, R5, 0x1, R8 ;  /* 0x0000000105067824 */ /* 0x001fca00078e0208 */
[----:B------:R-:W-:Y:S01]  /*01b0*/  @!P0 SHF.R.U32.HI R8, RZ, 0x5, R2 ;  /* 0x00000005ff088819 */ /* 0x000fe20000011602 */
[----:B------:R-:W0:Y:S03]  /*01c0*/  SHFL.DOWN PT, R5, R6, 0x8, 0x1f ;  /* 0x09001f0006057f89 */ /* 0x000e2600000e0000 */
[----:B------:R-:W-:Y:S02]  /*01d0*/  @!P0 LEA.HI R13, R3, R8, RZ, 0x1b ;  /* 0x00000008030d8211 */ /* 0x000fe400078fd8ff */
[----:B0-----:R-:W-:-:S05]  /*01e0*/  IADD3 R7, PT, PT, R6, R5, RZ ;  /* 0x0000000506077210 */ /* 0x001fca0007ffe0ff */
[----:B------:R-:W0:Y:S02]  /*01f0*/  SHFL.DOWN PT, R4, R7, 0x4, 0x1f ;  /* 0x08801f0007047f89 */ /* 0x000e2400000e0000 */
[----:B0-----:R-:W-:-:S05]  /*0200*/  IMAD.IADD R9, R7, 0x1, R4 ;  /* 0x0000000107097824 */ /* 0x001fca00078e0204 */
[----:B------:R-:W0:Y:S02]  /*0210*/  SHFL.DOWN PT, R4, R9, 0x2, 0x1f ;  /* 0x08401f0009047f89 */ /* 0x000e2400000e0000 */
[----:B0-----:R-:W-:Y:S02]  /*0220*/  IADD3 R10, PT, PT, R9, R4, RZ ;  /* 0x00000004090a7210 */ /* 0x001fe40007ffe0ff */
[----:B------:R-:W0:Y:S03]  /*0230*/  @!P0 LDC.64 R4, c[0x0][0x388] ;  /* 0x0000e200ff048b82 */ /* 0x000e260000000a00 */
[----:B------:R-:W1:Y:S01]  /*0240*/  SHFL.DOWN PT, R11, R10, 0x1, 0x1f ;  /* 0x08201f000a0b7f89 */ /* 0x000e6200000e0000 */
[----:B0-----:R-:W-:-:S04]  /*0250*/  @!P0 IMAD.WIDE.U32 R4, R13, 0x4, R4 ;  /* 0x000000040d048825 */ /* 0x001fc800078e0004 */
[----:B-1----:R-:W-:-:S05]  /*0260*/  IMAD.IADD R11, R10, 0x1, R11 ;  /* 0x000000010a0b7824 */ /* 0x002fca00078e020b */
[----:B------:R0:W-:Y:S01]  /*0270*/  @!P0 STG.E desc[UR6][R4.64], R11 ;  /* 0x0000000b04008986 */ /* 0x0001e2000c101906 */
[----:B------:R-:W-:Y:S06]  /*0280*/  BAR.SYNC.DEFER_BLOCKING 0x0 ;  /* 0x0000000000007b1d */ /* 0x000fec0000010000 */
[----:B------:R-:W-:Y:S05]  /*0290*/  @P1 EXIT ;  /* 0x000000000000194d */ /* 0x000fea0003800000 */
[----:B------:R-:W1:Y:S01]  /*02a0*/  LDC.64 R6, c[0x0][0x388] ;  /* 0x0000e200ff067b82 */ /* 0x000e620000000a00 */
[----:B0-----:R-:W-:-:S05]  /*02b0*/  LEA.HI R5, R3, R2, RZ, 0x1b ;  /* 0x0000000203057211 */ /* 0x001fca00078fd8ff */
[----:B-1----:R-:W-:-:S06]  /*02c0*/  IMAD.WIDE.U32 R4, R5, 0x4, R6 ;  /* 0x0000000405047825 */ /* 0x002fcc00078e0006 */
[----:B------:R0:W5:Y:S01]  /*02d0*/  LDG.E R5, desc[UR6][R4.64] ;  /* 0x0000000604057981 */ /* 0x000162000c1e1900 */
[----:B------:R-:W-:Y:S01]  /*02e0*/  UISETP.GE.U32.AND UP0, UPT, UR5, 0x40, UPT ;  /* 0x000000400500788c */ /* 0x000fe2000bf06070 */
[----:B------:R-:W-:-:S08]  /*02f0*/  ISETP.NE.AND P1, PT, R2, RZ, PT ;  /* 0x000000ff0200720c */ /* 0x000fd00003f25270 */
[----:B0-----:R-:W-:Y:S05]  /*0300*/  BRA.U !UP0, `(.L_x_9) ;  /* 0x0000000108207547 */ /* 0x001fea000b800000 */
[----:B------:R-:W-:-:S06]  /*0310*/  USHF.R.U32.HI UR4, URZ, 0x6, UR5 ;  /* 0x00000006ff047899 */ /* 0x000fcc0008011605 */
[----:B------:R-:W-:-:S07]  /*0320*/  MOV R2, UR4 ;  /* 0x0000000400027c02 */ /* 0x000fce0008000f00 */
.L_x_10:
[----:B-----5:R0:W1:Y:S01]  /*0330*/  SHFL.DOWN PT, R4, R5, R2, 0x1f ;  /* 0x08001f0205047589 */ /* 0x02006200000e0000 */
[----:B------:R-:W-:Y:S02]  /*0340*/  ISETP.GT.U32.AND P0, PT, R2, 0x1, PT ;  /* 0x000000010200780c */ /* 0x000fe40003f04070 */
[----:B------:R-:W-:-:S04]  /*0350*/  SHF.R.U32.HI R3, RZ, 0x1, R2 ;  /* 0x00000001ff037819 */ /* 0x000fc80000011602 */
[----:B0-----:R-:W-:Y:S01]  /*0360*/  MOV R2, R3 ;  /* 0x0000000300027202 */ /* 0x001fe20000000f00 */
[----:B-1----:R-:W-:-:S06]  /*0370*/  IMAD.IADD R5, R4, 0x1, R5 ;  /* 0x0000000104057824 */ /* 0x002fcc00078e0205 */
[----:B------:R-:W-:Y:S05]  /*0380*/  @P0 BRA `(.L_x_10) ;  /* 0xfffffffc00e80947 */ /* 0x000fea000383ffff */
.L_x_9:
[----:B------:R-:W-:Y:S05]  /*0390*/  @P1 EXIT ;  /* 0x000000000000194d */ /* 0x000fea0003800000 */
[----:B------:R-:W-:-:S05]  /*03a0*/  IMAD.WIDE.U32 R2, R0, 0x4, R6 ;  /* 0x0000000400027825 */ /* 0x000fca00078e0006 */
[----:B-----5:R-:W-:Y:S01]  /*03b0*/  STG.E desc[UR6][R2.64], R5 ;  /* 0x0000000502007986 */ /* 0x020fe2000c101906 */
[----:B------:R-:W-:Y:S05]  /*03c0*/  EXIT ;  /* 0x000000000000794d */ /* 0x000fea0003800000 */
.L_x_11:
        /* <DEDUP_REMOVED lines=11> */
.L_x_25:


//--------------------- .text._Z25divergence_free_reductionPKiPii --------------------------
	.section	.text._Z25divergence_free_reductionPKiPii,"ax",@progbits
	.align	128
        .global         _Z25divergence_free_reductionPKiPii
        .type           _Z25divergence_free_reductionPKiPii,@function
        .size           _Z25divergence_free_reductionPKiPii,(.L_x_26 - _Z25divergence_free_reductionPKiPii)
        .other          _Z25divergence_free_reductionPKiPii,@"STO_CUDA_ENTRY STV_DEFAULT"
_Z25divergence_free_reductionPKiPii:
.text._Z25divergence_free_reductionPKiPii:
[----:B------:R-:W-:Y:S01]  /*0000*/  LDC R1, c[0x0][0x37c] ;  /* 0x0000df00ff017b82 */ /* 0x000fe20000000800 */
[----:B------:R-:W0:Y:S01]  /*0010*/  S2R R0, SR_CTAID.X ;  /* 0x0000000000007919 */ /* 0x000e220000002500 */
[----:B------:R-:W1:Y:S06]  /*0020*/  LDCU UR8, c[0x0][0x360] ;  /* 0x00006c00ff0877ac */ /* 0x000e6c0008000800 */
[----:B------:R-:W2:Y:S01]  /*0030*/  S2UR UR5, SR_CgaCtaId ;  /* 0x00000000000579c3 */ /* 0x000ea20000008800 */
[----:B------:R-:W-:Y:S01]  /*0040*/  BSSY.RECONVERGENT B0, `(.L_x_12) ;  /* 0x0000018000007945 */ /* 0x000fe20003800200 */
[----:B------:R-:W3:Y:S01]  /*0050*/  S2R R2, SR_TID.X ;  /* 0x0000000000027919 */ /* 0x000ee20000002100 */
[----:B------:R-:W4:Y:S01]  /*0060*/  LDCU UR9, c[0x0][0x390] ;  /* 0x00007200ff0977ac */ /* 0x000f220008000800 */
[----:B------:R-:W-:Y:S01]  /*0070*/  UMOV UR4, 0x400 ;  /* 0x0000040000047882 */ /* 0x000fe20000000000 */
[----:B------:R-:W0:Y:S01]  /*0080*/  LDCU.64 UR6, c[0x0][0x358] ;  /* 0x00006b00ff0677ac */ /* 0x000e220008000a00 */
[----:B-1----:R-:W-:Y:S01]  /*0090*/  IMAD.U32 R8, RZ, RZ, UR8 ;  /* 0x00000008ff087e24 */ /* 0x002fe2000f8e00ff */
[----:B--2---:R-:W-:Y:S01]  /*00a0*/  ULEA UR4, UR5, UR4, 0x18 ;  /* 0x0000000405047291 */ /* 0x004fe2000f8ec0ff */
[----:B0-----:R-:W-:-:S04]  /*00b0*/  IMAD R3, R0, UR8, RZ ;  /* 0x0000000800037c24 */ /* 0x001fc8000f8e02ff */
[----:B---3--:R-:W-:Y:S01]  /*00c0*/  IMAD R5, R3, 0x2, R2 ;  /* 0x0000000203057824 */ /* 0x008fe200078e0202 */
[----:B------:R-:W-:-:S04]  /*00d0*/  LEA R3, R2, UR4, 0x2 ;  /* 0x0000000402037c11 */ /* 0x000fc8000f8e10ff */
[----:B----4-:R-:W-:-:S13]  /*00e0*/  ISETP.GE.U32.AND P0, PT, R5, UR9, PT ;  /* 0x0000000905007c0c */ /* 0x010fda000bf06070 */
[----:B------:R-:W-:Y:S05]  /*00f0*/  @P0 BRA `(.L_x_13) ;  /* 0x00000000002c0947 */ /* 0x000fea0003800000 */
[----:B------:R-:W0:Y:S01]  /*0100*/  LDC.64 R6, c[0x0][0x380] ;  /* 0x0000e000ff067b82 */ /* 0x000e220000000a00 */
[----:B------:R-:W-:Y:S01]  /*0110*/  IADD3 R11, PT, PT, R5, R8, RZ ;  /* 0x00000008050b7210 */ /* 0x000fe20007ffe0ff */
[----:B------:R-:W-:-:S03]  /*0120*/  IMAD.MOV.U32 R9, RZ, RZ, RZ ;  /* 0x000000ffff097224 */ /* 0x000fc600078e00ff */
[----:B------:R-:W-:Y:S01]  /*0130*/  ISETP.GE.U32.AND P0, PT, R11, UR9, PT ;  /* 0x000000090b007c0c */ /* 0x000fe2000bf06070 */
[----:B0-----:R-:W-:-:S12]  /*0140*/  IMAD.WIDE.U32 R4, R5, 0x4, R6 ;  /* 0x0000000405047825 */ /* 0x001fd800078e0006 */
[----:B------:R-:W-:Y:S01]  /*0150*/  @!P0 IMAD.WIDE.U32 R6, R11, 0x4, R6 ;  /* 0x000000040b068825 */ /* 0x000fe200078e0006 */
[----:B------:R-:W2:Y:S04]  /*0160*/  LDG.E R4, desc[UR6][R4.64] ;  /* 0x0000000604047981 */ /* 0x000ea8000c1e1900 */
[----:B------:R-:W2:Y:S02]  /*0170*/  @!P0 LDG.E R9, desc[UR6][R6.64] ;  /* 0x0000000606098981 */ /* 0x000ea4000c1e1900 */
[----:B--2---:R-:W-:-:S05]  /*0180*/  IMAD.IADD R10, R4, 0x1, R9 ;  /* 0x00000001040a7824 */ /* 0x004fca00078e0209 */
[----:B------:R1:W-:Y:S01]  /*0190*/  STS [R3], R10 ;  /* 0x0000000a03007388 */ /* 0x0003e20000000800 */
[----:B------:R-:W-:Y:S05]  /*01a0*/  BRA `(.L_x_14) ;  /* 0x0000000000047947 */ /* 0x000fea0003800000 */
.L_x_13:
[----:B------:R0:W-:Y:S02]  /*01b0*/  STS [R3], RZ ;  /* 0x000000ff03007388 */ /* 0x0001e40000000800 */
.L_x_14:
[----:B------:R-:W-:Y:S05]  /*01c0*/  BSYNC.RECONVERGENT B0 ;  /* 0x0000000000007941 */ /* 0x000fea0003800200 */
.L_x_12:
[----:B------:R-:W-:Y:S01]  /*01d0*/  BAR.SYNC.DEFER_BLOCKING 0x0 ;  /* 0x0000000000007b1d */ /* 0x000fe20000010000 */
[----:B------:R-:W-:Y:S02]  /*01e0*/  ISETP.GE.U32.AND P1, PT, R8, 0x42, PT ;  /* 0x000000420800780c */ /* 0x000fe40003f26070 */
[----:B------:R-:W-:-:S11]  /*01f0*/  ISETP.GT.U32.AND P0, PT, R2, 0x1f, PT ;  /* 0x0000001f0200780c */ /* 0x000fd60003f04070 */
[----:B------:R-:W-:Y:S05]  /*0200*/  @!P1 BRA `(.L_x_15) ;  /* 0x00000000002c9947 */ /* 0x000fea0003800000 */
.L_x_16:
[----:B------:R-:W-:-:S04]  /*0210*/  SHF.R.U32.HI R7, RZ, 0x1, R8 ;  /* 0x00000001ff077819 */ /* 0x000fc80000011608 */
[----:B------:R-:W-:-:S13]  /*0220*/  ISETP.GE.U32.AND P1, PT, R2, R7, PT ;  /* 0x000000070200720c */ /* 0x000fda0003f26070 */
[----:B------:R-:W-:Y:S01]  /*0230*/  @!P1 LEA R4, R7, R3, 0x2 ;  /* 0x0000000307049211 */ /* 0x000fe200078e10ff */
[----:B------:R-:W-:Y:S05]  /*0240*/  @!P1 LDS R5, [R3] ;  /* 0x0000000003059984 */ /* 0x000fea0000000800 */
[----:B------:R-:W2:Y:S02]  /*0250*/  @!P1 LDS R4, [R4] ;  /* 0x0000000004049984 */ /* 0x000ea40000000800 */
[----:B--2---:R-:W-:-:S05]  /*0260*/  @!P1 IMAD.IADD R6, R4, 0x1, R5 ;  /* 0x0000000104069824 */ /* 0x004fca00078e0205 */
[----:B------:R2:W-:Y:S01]  /*0270*/  @!P1 STS [R3], R6 ;  /* 0x0000000603009388 */ /* 0x0005e20000000800 */
[----:B------:R-:W-:Y:S01]  /*0280*/  BAR.SYNC.DEFER_BLOCKING 0x0 ;  /* 0x0000000000007b1d */ /* 0x000fe20000010000 */
[----:B------:R-:W-:Y:S02]  /*0290*/  ISETP.GT.U32.AND P1, PT, R8, 0x83, PT ;  /* 0x000000830800780c */ /* 0x000fe40003f24070 */
[----:B------:R-:W-:-:S11]  /*02a0*/  MOV R8, R7 ;  /* 0x0000000700087202 */ /* 0x000fd60000000f00 */
[----:B--2---:R-:W-:Y:S05]  /*02b0*/  @P1 BRA `(.L_x_16) ;  /* 0xfffffffc00d41947 */ /* 0x004fea000383ffff */
.L_x_15:
[----:B------:R-:W-:Y:S05]  /*02c0*/  @P0 EXIT ;  /* 0x000000000000094d */ /* 0x000fea0003800000 */
[----:B------:R-:W-:Y:S01]  /*02d0*/  LDS R4, [R3+0x80] ;  /* 0x0000800003047984 */ /* 0x000fe20000000800 */
[----:B------:R-:W-:-:S03]  /*02e0*/  ISETP.NE.AND P0, PT, R2, RZ, PT ;  /* 0x000000ff0200720c */ /* 0x000fc60003f05270 */
[----:B------:R-:W2:Y:S02]  /*02f0*/  LDS R5, [R3] ;  /* 0x0000000003057984 */ /* 0x000ea40000000800 */
[----:B--2---:R-:W-:-:S05]  /*0300*/  IMAD.IADD R4, R4, 0x1, R5 ;  /* 0x0000000104047824 */ /* 0x004fca00078e0205 */
[----:B------:R-:W-:Y:S04]  /*0310*/  STS [R3], R4 ;  /* 0x0000000403007388 */ /* 0x000fe80000000800 */
[----:B------:R-:W-:Y:S04]  /*0320*/  LDS R5, [R3+0x40] ;  /* 0x0000400003057984 */ /* 0x000fe80000000800 */
[----:B------:R-:W2:Y:S02]  /*0330*/  LDS R6, [R3] ;  /* 0x0000000003067984 */ /* 0x000ea40000000800 */
[----:B--2---:R-:W-:-:S05]  /*0340*/  IADD3 R6, PT, PT, R5, R6, RZ ;  /* 0x0000000605067210 */ /* 0x004fca0007ffe0ff */
[----:B------:R-:W-:Y:S04]  /*0350*/  STS [R3], R6 ;  /* 0x0000000603007388 */ /* 0x000fe80000000800 */
[----:B------:R-:W-:Y:S04]  /*0360*/  LDS R5, [R3+0x20] ;  /* 0x0000200003057984 */ /* 0x000fe80000000800 */
[----:B------:R-:W2:Y:S02]  /*0370*/  LDS R8, [R3] ;  /* 0x0000000003087984 */ /* 0x000ea40000000800 */
[----:B--2---:R-:W-:-:S05]  /*0380*/  IMAD.IADD R8, R5, 0x1, R8 ;  /* 0x0000000105087824 */ /* 0x004fca00078e0208 */
[----:B------:R-:W-:Y:S04]  /*0390*/  STS [R3], R8 ;  /* 0x0000000803007388 */ /* 0x000fe80000000800 */
[----:B------:R-:W-:Y:S04]  /*03a0*/  LDS R5, [R3+0x10] ;  /* 0x0000100003057984 */ /* 0x000fe80000000800 */
[----:B-1----:R-:W1:Y:S02]  /*03b0*/  LDS R10, [R3] ;  /* 0x00000000030a7984 */ /* 0x002e640000000800 */
[----:B-1----:R-:W-:-:S05]  /*03c0*/  IADD3 R10, PT, PT, R5, R10, RZ ;  /* 0x0000000a050a7210 */ /* 0x002fca0007ffe0ff */
[----:B------:R-:W-:Y:S04]  /*03d0*/  STS [R3], R10 ;  /* 0x0000000a03007388 */ /* 0x000fe80000000800 */
[----:B------:R-:W-:Y:S04]  /*03e0*/  LDS R4, [R3+0x8] ;  /* 0x0000080003047984 */ /* 0x000fe80000000800 */
[----:B------:R-:W1:Y:S02]  /*03f0*/  LDS R5, [R3] ;  /* 0x0000000003057984 */ /* 0x000e640000000800 */
[----:B-1----:R-:W-:-:S05]  /*0400*/  IMAD.IADD R4, R4, 0x1, R5 ;  /* 0x0000000104047824 */ /* 0x002fca00078e0205 */
[----:B------:R-:W-:Y:S04]  /*0410*/  STS [R3], R4 ;  /* 0x0000000403007388 */ /* 0x000fe80000000800 */
[----:B------:R-:W-:Y:S04]  /*0420*/  LDS R5, [R3+0x4] ;  /* 0x0000040003057984 */ /* 0x000fe80000000800 */
[----:B------:R-:W1:Y:S02]  /*0430*/  LDS R6, [R3] ;  /* 0x0000000003067984 */ /* 0x000e640000000800 */
[----:B-1----:R-:W-:-:S05]  /*0440*/  IADD3 R6, PT, PT, R5, R6, RZ ;  /* 0x0000000605067210 */ /* 0x002fca0007ffe0ff */
[----:B------:R1:W-:Y:S01]  /*0450*/  STS [R3], R6 ;  /* 0x0000000603007388 */ /* 0x0003e20000000800 */
[----:B------:R-:W-:Y:S05]  /*0460*/  @P0 EXIT ;  /* 0x000000000000094d */ /* 0x000fea0003800000 */
[----:B------:R-:W2:Y:S01]  /*0470*/  S2UR UR5, SR_CgaCtaId ;  /* 0x00000000000579c3 */ /* 0x000ea20000008800 */
[----:B------:R-:W-:-:S07]  /*0480*/  UMOV UR4, 0x400 ;  /* 0x0000040000047882 */ /* 0x000fce0000000000 */
[----:B01----:R-:W0:Y:S01]  /*0490*/  LDC.64 R2, c[0x0][0x388] ;  /* 0x0000e200ff027b82 */ /* 0x003e220000000a00 */
[----:B--2---:R-:W-:Y:S01]  /*04a0*/  ULEA UR4, UR5, UR4, 0x18 ;  /* 0x0000000405047291 */ /* 0x004fe2000f8ec0ff */
[----:B0-----:R-:W-:-:S08]  /*04b0*/  IMAD.WIDE.U32 R2, R0, 0x4, R2 ;  /* 0x0000000400027825 */ /* 0x001fd000078e0002 */
[----:B------:R-:W0:Y:S04]  /*04c0*/  LDS R5, [UR4] ;  /* 0x00000004ff057984 */ /* 0x000e280008000800 */
[----:B0-----:R-:W-:Y:S01]  /*04d0*/  STG.E desc[UR6][R2.64], R5 ;  /* 0x0000000502007986 */ /* 0x001fe2000c101906 */
[----:B------:R-:W-:Y:S05]  /*04e0*/  EXIT ;  /* 0x000000000000794d */ /* 0x000fea0003800000 */
.L_x_17:
        /* <DEDUP_REMOVED lines=9> */
.L_x_26:


//--------------------- .text._Z15naive_reductionPKiPii --------------------------
	.section	.text._Z15naive_reductionPKiPii,"ax",@progbits
	.align	128
        .global         _Z15naive_reductionPKiPii
        .type           _Z15naive_reductionPKiPii,@function
        .size           _Z15naive_reductionPKiPii,(.L_x_27 - _Z15naive_reductionPKiPii)
        .other          _Z15naive_reductionPKiPii,@"STO_CUDA_ENTRY STV_DEFAULT"
_Z15naive_reductionPKiPii:
.text._Z15naive_reductionPKiPii:
        /* <DEDUP_REMOVED lines=27> */
.L_x_19:
[----:B------:R0:W-:Y:S02]  /*01b0*/  STS [R0], RZ ;  /* 0x000000ff00007388 */ /* 0x0001e40000000800 */
.L_x_20:
[----:B------:R-:W-:Y:S05]  /*01c0*/  BSYNC.RECONVERGENT B0 ;  /* 0x0000000000007941 */ /* 0x000fea0003800200 */
.L_x_18:
[----:B------:R-:W-:Y:S01]  /*01d0*/  BAR.SYNC.DEFER_BLOCKING 0x0 ;  /* 0x0000000000007b1d */ /* 0x000fe20000010000 */
[----:B------:R-:W-:Y:S02]  /*01e0*/  ISETP.GE.U32.AND P1, PT, R6, 0x2, PT ;  /* 0x000000020600780c */ /* 0x000fe40003f26070 */
[----:B------:R-:W-:-:S11]  /*01f0*/  ISETP.NE.AND P0, PT, R9, RZ, PT ;  /* 0x000000ff0900720c */ /* 0x000fd60003f05270 */
[----:B------:R-:W-:Y:S05]  /*0200*/  @!P1 BRA `(.L_x_21) ;  /* 0x00000000002c9947 */ /* 0x000fea0003800000 */
.L_x_22:
        /* <DEDUP_REMOVED lines=11> */
.L_x_21:
[----:B------:R-:W-:Y:S05]  /*02c0*/  @P0 EXIT ;  /* 0x000000000000094d */ /* 0x000fea0003800000 */
[----:B------:R-:W2:Y:S01]  /*02d0*/  S2UR UR5, SR_CgaCtaId ;  /* 0x00000000000579c3 */ /* 0x000ea20000008800 */
[----:B------:R-:W-:-:S07]  /*02e0*/  UMOV UR4, 0x400 ;  /* 0x0000040000047882 */ /* 0x000fce0000000000 */
[----:B------:R-:W3:Y:S01]  /*02f0*/  LDC.64 R2, c[0x0][0x388] ;  /* 0x0000e200ff027b82 */ /* 0x000ee20000000a00 */
[----:B--2---:R-:W-:Y:S01]  /*0300*/  ULEA UR4, UR5, UR4, 0x18 ;  /* 0x0000000405047291 */ /* 0x004fe2000f8ec0ff */
[----:B---3--:R-:W-:-:S08]  /*0310*/  IMAD.WIDE.U32 R2, R11, 0x4, R2 ;  /* 0x000000040b027825 */ /* 0x008fd000078e0002 */
[----:B------:R-:W2:Y:S04]  /*0320*/  LDS R5, [UR4] ;  /* 0x00000004ff057984 */ /* 0x000ea80008000800 */
[----:B--2---:R-:W-:Y:S01]  /*0330*/  STG.E desc[UR6][R2.64], R5 ;  /* 0x0000000502007986 */ /* 0x004fe2000c101906 */
[----:B------:R-:W-:Y:S05]  /*0340*/  EXIT ;  /* 0x000000000000794d */ /* 0x000fea0003800000 */
.L_x_23:
        /* <DEDUP_REMOVED lines=11> */
.L_x_27:


//--------------------- .nv.shared._Z15final_reductionPiS_i --------------------------
	.section	.nv.shared._Z15final_reductionPiS_i,"aw",@nobits
	.sectionflags	@""
	.align	16
	.zero		1024


//--------------------- .nv.shared.reserved.0     --------------------------
	.section	.nv.shared.reserved.0,"aw",@nobits
	.weak		__nv_reservedSMEM_offset_0_alias
	.size		__nv_reservedSMEM_offset_0_alias, 0, 64
	.other		__nv_reservedSMEM_offset_0_alias,@"STO_CUDA_RESERVED_SHARED STV_DEFAULT"
__nv_reservedSMEM_offset_0_alias:
	.zero		0
	.zero		64


//--------------------- .nv.shared._Z22warp_shuffle_reductionPKiPii --------------------------
	.section	.nv.shared._Z22warp_shuffle_reductionPKiPii,"aw",@nobits
	.sectionflags	@""
	.align	16
	.zero		1024


//--------------------- .nv.shared._Z25divergence_free_reductionPKiPii --------------------------
	.section	.nv.shared._Z25divergence_free_reductionPKiPii,"aw",@nobits
	.sectionflags	@""
	.align	16
	.zero		1024


//--------------------- .nv.shared._Z15naive_reductionPKiPii --------------------------
	.section	.nv.shared._Z15naive_reductionPKiPii,"aw",@nobits
	.sectionflags	@""
	.align	16
	.zero		1024


//--------------------- .nv.constant0._Z15final_reductionPiS_i --------------------------
	.section	.nv.constant0._Z15final_reductionPiS_i,"a",@progbits
	.sectionflags	@""
	.align	4
.nv.constant0._Z15final_reductionPiS_i:
	.zero		916


//--------------------- .nv.constant0._Z22warp_shuffle_reductionPKiPii --------------------------
	.section	.nv.constant0._Z22warp_shuffle_reductionPKiPii,"a",@progbits
	.sectionflags	@""
	.align	4
.nv.constant0._Z22warp_shuffle_reductionPKiPii:
	.zero		916


//--------------------- .nv.constant0._Z25divergence_free_reductionPKiPii --------------------------
	.section	.nv.constant0._Z25divergence_free_reductionPKiPii,"a",@progbits
	.sectionflags	@""
	.align	4
.nv.constant0._Z25divergence_free_reductionPKiPii:
	.zero		916


//--------------------- .nv.constant0._Z15naive_reductionPKiPii --------------------------
	.section	.nv.constant0._Z15naive_reductionPKiPii,"a",@progbits
	.sectionflags	@""
	.align	4
.nv.constant0._Z15naive_reductionPKiPii:
	.zero		916


//--------------------- SYMBOLS --------------------------

	.type		.nv.reservedSmem.offset0,@object
	.size		.nv.reservedSmem.offset0,0x4
	.type		.nv.reservedSmem.cap,@object
	.size		.nv.reservedSmem.cap,0x4
